//
// Generated by NVIDIA NVVM Compiler
//
// Compiler Build ID: CL-36424714
// Cuda compilation tools, release 13.0, V13.0.88
// Based on NVVM 20.0.0
//

.version 9.0
.target sm_100
.address_size 64

	// .globl	_ZN4cuda6kernel13half_to_floatEPfP6__halfj

.visible .entry _ZN4cuda6kernel13half_to_floatEPfP6__halfj(
	.param .u64 .ptr .align 1 _ZN4cuda6kernel13half_to_floatEPfP6__halfj_param_0,
	.param .u64 .ptr .align 1 _ZN4cuda6kernel13half_to_floatEPfP6__halfj_param_1,
	.param .u32 _ZN4cuda6kernel13half_to_floatEPfP6__halfj_param_2
)
{
	.reg .pred 	%p<2>;
	.reg .b16 	%rs<2>;
	.reg .b32 	%r<6>;
	.reg .b32 	%f<2>;
	.reg .b64 	%rd<9>;

	ld.param.u64 	%rd1, [_ZN4cuda6kernel13half_to_floatEPfP6__halfj_param_0];
	ld.param.u64 	%rd2, [_ZN4cuda6kernel13half_to_floatEPfP6__halfj_param_1];
	ld.param.u32 	%r2, [_ZN4cuda6kernel13half_to_floatEPfP6__halfj_param_2];
	mov.u32 	%r3, %tid.x;
	mov.u32 	%r4, %ctaid.x;
	mov.u32 	%r5, %ntid.x;
	mad.lo.s32 	%r1, %r4, %r5, %r3;
	setp.ge.u32 	%p1, %r1, %r2;
	@%p1 bra 	$L__BB0_2;
	cvta.to.global.u64 	%rd3, %rd2;
	cvta.to.global.u64 	%rd4, %rd1;
	mul.wide.u32 	%rd5, %r1, 2;
	add.s64 	%rd6, %rd3, %rd5;
	ld.global.u16 	%rs1, [%rd6];
	// begin inline asm
	{  cvt.f32.f16 %f1, %rs1;}

	// end inline asm
	mul.wide.u32 	%rd7, %r1, 4;
	add.s64 	%rd8, %rd4, %rd7;
	st.global.f32 	[%rd8], %f1;
$L__BB0_2:
	ret;

}
	// .globl	_ZN4cuda6kernel13float_to_halfEP6__halfPfj
.visible .entry _ZN4cuda6kernel13float_to_halfEP6__halfPfj(
	.param .u64 .ptr .align 1 _ZN4cuda6kernel13float_to_halfEP6__halfPfj_param_0,
	.param .u64 .ptr .align 1 _ZN4cuda6kernel13float_to_halfEP6__halfPfj_param_1,
	.param .u32 _ZN4cuda6kernel13float_to_halfEP6__halfPfj_param_2
)
{
	.reg .pred 	%p<2>;
	.reg .b16 	%rs<2>;
	.reg .b32 	%r<6>;
	.reg .b32 	%f<2>;
	.reg .b64 	%rd<9>;

	ld.param.u64 	%rd1, [_ZN4cuda6kernel13float_to_halfEP6__halfPfj_param_0];
	ld.param.u64 	%rd2, [_ZN4cuda6kernel13float_to_halfEP6__halfPfj_param_1];
	ld.param.u32 	%r2, [_ZN4cuda6kernel13float_to_halfEP6__halfPfj_param_2];
	mov.u32 	%r3, %tid.x;
	mov.u32 	%r4, %ctaid.x;
	mov.u32 	%r5, %ntid.x;
	mad.lo.s32 	%r1, %r4, %r5, %r3;
	setp.ge.u32 	%p1, %r1, %r2;
	@%p1 bra 	$L__BB1_2;
	cvta.to.global.u64 	%rd3, %rd2;
	cvta.to.global.u64 	%rd4, %rd1;
	mul.wide.u32 	%rd5, %r1, 4;
	add.s64 	%rd6, %rd3, %rd5;
	ld.global.f32 	%f1, [%rd6];
	// begin inline asm
	{  cvt.rn.f16.f32 %rs1, %f1;}

	// end inline asm
	mul.wide.u32 	%rd7, %r1, 2;
	add.s64 	%rd8, %rd4, %rd7;
	st.global.u16 	[%rd8], %rs1;
$L__BB1_2:
	ret;

}


// ===== COMPILED SASS (sm_100) =====

	.target	sm_100

	.elftype	@"ET_EXEC"


//--------------------- .note.nv.tkinfo           --------------------------
	.section	.note.nv.tkinfo,"",@"SHT_NOTE"
	.sectionflags	@"SHF_NOTE_NV_TKINFO"
	.tkinfo
        /*0018*/ 	.word	0x00000002
        /*0030*/ 	.string	""
        /*0030*/ 	.string	"ptxas"
        /*0030*/ 	.string	"Cuda compilation tools, release 13.0, V13.0.88"
        /*0030*/ 	.string	"Build cuda_13.0.r13.0/compiler.36424714_0"
        /*0030*/ 	.string	"-arch sm_100 -m 64 "



//--------------------- .note.nv.cuinfo           --------------------------
	.section	.note.nv.cuinfo,"",@"SHT_NOTE"
	.sectionflags	@"SHF_NOTE_NV_CUINFO"
        /*0018*/ 	.short	0x0002
        /*001a*/ 	.short	0x0064
        /*001c*/ 	.short	0x0082
	.zero		2


//--------------------- .nv.info                  --------------------------
	.section	.nv.info,"",@"SHT_CUDA_INFO"
	.align	4


	//----- nvinfo : EIATTR_REGCOUNT
	.align		4
        /*0000*/ 	.byte	0x04, 0x2f
        /*0002*/ 	.short	(.L_1 - .L_0)
	.align		4
.L_0:
        /*0004*/ 	.word	index@(_ZN4cuda6kernel13half_to_floatEPfP6__halfj)
        /*0008*/ 	.word	0x0000000a


	//----- nvinfo : EIATTR_FRAME_SIZE
	.align		4
.L_1:
        /*000c*/ 	.byte	0x04, 0x11
        /*000e*/ 	.short	(.L_3 - .L_2)
	.align		4
.L_2:
        /*0010*/ 	.word	index@(_ZN4cuda6kernel13half_to_floatEPfP6__halfj)
        /*0014*/ 	.word	0x00000000


	//----- nvinfo : EIATTR_REGCOUNT
	.align		4
.L_3:
        /*0018*/ 	.byte	0x04, 0x2f
        /*001a*/ 	.short	(.L_5 - .L_4)
	.align		4
.L_4:
        /*001c*/ 	.word	index@(_ZN4cuda6kernel13float_to_halfEP6__halfPfj)
        /*0020*/ 	.word	0x0000000a


	//----- nvinfo : EIATTR_FRAME_SIZE
	.align		4
.L_5:
        /*0024*/ 	.byte	0x04, 0x11
        /*0026*/ 	.short	(.L_7 - .L_6)
	.align		4
.L_6:
        /*0028*/ 	.word	index@(_ZN4cuda6kernel13float_to_halfEP6__halfPfj)
        /*002c*/ 	.word	0x00000000


	//----- nvinfo : EIATTR_MIN_STACK_SIZE
	.align		4
.L_7:
        /*0030*/ 	.byte	0x04, 0x12
        /*0032*/ 	.short	(.L_9 - .L_8)
	.align		4
.L_8:
        /*0034*/ 	.word	index@(_ZN4cuda6kernel13float_to_halfEP6__halfPfj)
        /*0038*/ 	.word	0x00000000


	//----- nvinfo : EIATTR_MIN_STACK_SIZE
	.align		4
.L_9:
        /*003c*/ 	.byte	0x04, 0x12
        /*003e*/ 	.short	(.L_11 - .L_10)
	.align		4
.L_10:
        /*0040*/ 	.word	index@(_ZN4cuda6kernel13half_to_floatEPfP6__halfj)
        /*0044*/ 	.word	0x00000000
.L_11:


//--------------------- .nv.compat                --------------------------
	.section	.nv.compat,"",@"SHT_CUDA_COMPAT_INFO"
	.align	4
        /*0000*/ 	.byte	0x02, 0x09, 0x00, 0x00, 0x02, 0x02, 0x01, 0x00, 0x02, 0x05, 0x05, 0x00, 0x03, 0x07, 0x01, 0x01
        /*0010*/ 	.byte	0x02, 0x03, 0x00, 0x00, 0x02, 0x06, 0x01, 0x00, 0x04, 0x0b, 0x08, 0x00, 0x09, 0x00, 0x00, 0x00
        /*0020*/ 	.byte	0x00, 0x00, 0x00, 0x00


//--------------------- .nv.info._ZN4cuda6kernel13float_to_halfEP6__halfPfj --------------------------
	.section	.nv.info._ZN4cuda6kernel13float_to_halfEP6__halfPfj,"",@"SHT_CUDA_INFO"
	.sectionflags	@""
	.align	4


	//----- nvinfo : EIATTR_CUDA_API_VERSION
	.align		4
        /*0000*/ 	.byte	0x04, 0x37
        /*0002*/ 	.short	(.L_13 - .L_12)
.L_12:
        /*0004*/ 	.word	0x00000082


	//----- nvinfo : EIATTR_KPARAM_INFO
	.align		4
.L_13:
        /*0008*/ 	.byte	0x04, 0x17
        /*000a*/ 	.short	(.L_15 - .L_14)
.L_14:
        /*000c*/ 	.word	0x00000000
        /*0010*/ 	.short	0x0002
        /*0012*/ 	.short	0x0010
        /*0014*/ 	.byte	0x00, 0xf0, 0x11, 0x00


	//----- nvinfo : EIATTR_KPARAM_INFO
	.align		4
.L_15:
        /*0018*/ 	.byte	0x04, 0x17
        /*001a*/ 	.short	(.L_17 - .L_16)
.L_16:
        /*001c*/ 	.word	0x00000000
        /*0020*/ 	.short	0x0001
        /*0022*/ 	.short	0x0008
        /*0024*/ 	.byte	0x00, 0xf5, 0x21, 0x00


	//----- nvinfo : EIATTR_KPARAM_INFO
	.align		4
.L_17:
        /*0028*/ 	.byte	0x04, 0x17
        /*002a*/ 	.short	(.L_19 - .L_18)
.L_18:
        /*002c*/ 	.word	0x00000000
        /*0030*/ 	.short	0x0000
        /*0032*/ 	.short	0x0000
        /*0034*/ 	.byte	0x00, 0xf5, 0x21, 0x00


	//----- nvinfo : EIATTR_SPARSE_MMA_MASK
	.align		4
.L_19:
        /*0038*/ 	.byte	0x03, 0x50
        /*003a*/ 	.short	0x0000


	//----- nvinfo : EIATTR_MAXREG_COUNT
	.align		4
        /*003c*/ 	.byte	0x03, 0x1b
        /*003e*/ 	.short	0x00ff


	//----- nvinfo : EIATTR_MERCURY_ISA_VERSION
	.align		4
        /*0040*/ 	.byte	0x03, 0x5f
        /*0042*/ 	.short	0x0101


	//----- nvinfo : EIATTR_VRC_CTA_INIT_COUNT
	.align		4
        /*0044*/ 	.byte	0x02, 0x4a
	.zero		1
	.zero		1


	//----- nvinfo : EIATTR_EXIT_INSTR_OFFSETS
	.align		4
        /*0048*/ 	.byte	0x04, 0x1c
        /*004a*/ 	.short	(.L_21 - .L_20)


	//   ....[0]....
.L_20:
        /*004c*/ 	.word	0x00000070


	//   ....[1]....
        /*0050*/ 	.word	0x00000100


	//----- nvinfo : EIATTR_CBANK_PARAM_SIZE
	.align		4
.L_21:
        /*0054*/ 	.byte	0x03, 0x19
        /*0056*/ 	.short	0x0014


	//----- nvinfo : EIATTR_PARAM_CBANK
	.align		4
        /*0058*/ 	.byte	0x04, 0x0a
        /*005a*/ 	.short	(.L_23 - .L_22)
	.align		4
.L_22:
        /*005c*/ 	.word	index@(.nv.constant0._ZN4cuda6kernel13float_to_halfEP6__halfPfj)
        /*0060*/ 	.short	0x0380
        /*0062*/ 	.short	0x0014


	//----- nvinfo : EIATTR_SW_WAR
	.align		4
.L_23:
        /*0064*/ 	.byte	0x04, 0x36
        /*0066*/ 	.short	(.L_25 - .L_24)
.L_24:
        /*0068*/ 	.word	0x00000008
.L_25:


//--------------------- .nv.info._ZN4cuda6kernel13half_to_floatEPfP6__halfj --------------------------
	.section	.nv.info._ZN4cuda6kernel13half_to_floatEPfP6__halfj,"",@"SHT_CUDA_INFO"
	.sectionflags	@""
	.align	4


	//----- nvinfo : EIATTR_CUDA_API_VERSION
	.align		4
        /*0000*/ 	.byte	0x04, 0x37
        /*0002*/ 	.short	(.L_27 - .L_26)
.L_26:
        /*0004*/ 	.word	0x00000082


	//----- nvinfo : EIATTR_KPARAM_INFO
	.align		4
.L_27:
        /*0008*/ 	.byte	0x04, 0x17
        /*000a*/ 	.short	(.L_29 - .L_28)
.L_28:
        /*000c*/ 	.word	0x00000000
        /*0010*/ 	.short	0x0002
        /*0012*/ 	.short	0x0010
        /*0014*/ 	.byte	0x00, 0xf0, 0x11, 0x00


	//----- nvinfo : EIATTR_KPARAM_INFO
	.align		4
.L_29:
        /*0018*/ 	.byte	0x04, 0x17
        /*001a*/ 	.short	(.L_31 - .L_30)
.L_30:
        /*001c*/ 	.word	0x00000000
        /*0020*/ 	.short	0x0001
        /*0022*/ 	.short	0x0008
        /*0024*/ 	.byte	0x00, 0xf5, 0x21, 0x00


	//----- nvinfo : EIATTR_KPARAM_INFO
	.align		4
.L_31:
        /*0028*/ 	.byte	0x04, 0x17
        /*002a*/ 	.short	(.L_33 - .L_32)
.L_32:
        /*002c*/ 	.word	0x00000000
        /*0030*/ 	.short	0x0000
        /*0032*/ 	.short	0x0000
        /*0034*/ 	.byte	0x00, 0xf5, 0x21, 0x00


	//----- nvinfo : EIATTR_SPARSE_MMA_MASK
	.align		4
.L_33:
        /*0038*/ 	.byte	0x03, 0x50
        /*003a*/ 	.short	0x0000


	//----- nvinfo : EIATTR_MAXREG_COUNT
	.align		4
        /*003c*/ 	.byte	0x03, 0x1b
        /*003e*/ 	.short	0x00ff


	//----- nvinfo : EIATTR_MERCURY_ISA_VERSION
	.align		4
        /*0040*/ 	.byte	0x03, 0x5f
        /*0042*/ 	.short	0x0101


	//----- nvinfo : EIATTR_VRC_CTA_INIT_COUNT
	.align		4
        /*0044*/ 	.byte	0x02, 0x4a
	.zero		1
	.zero		1


	//----- nvinfo : EIATTR_EXIT_INSTR_OFFSETS
	.align		4
        /*0048*/ 	.byte	0x04, 0x1c
        /*004a*/ 	.short	(.L_35 - .L_34)


	//   ....[0]....
.L_34:
        /*004c*/ 	.word	0x00000070


	//   ....[1]....
        /*0050*/ 	.word	0x00000100


	//----- nvinfo : EIATTR_CBANK_PARAM_SIZE
	.align		4
.L_35:
        /*0054*/ 	.byte	0x03, 0x19
        /*0056*/ 	.short	0x0014


	//----- nvinfo : EIATTR_PARAM_CBANK
	.align		4
        /*0058*/ 	.byte	0x04, 0x0a
        /*005a*/ 	.short	(.L_37 - .L_36)
	.align		4
.L_36:
        /*005c*/ 	.word	index@(.nv.constant0._ZN4cuda6kernel13half_to_floatEPfP6__halfj)
        /*0060*/ 	.short	0x0380
        /*0062*/ 	.short	0x0014


	//----- nvinfo : EIATTR_SW_WAR
	.align		4
.L_37:
        /*0064*/ 	.byte	0x04, 0x36
        /*0066*/ 	.short	(.L_39 - .L_38)
.L_38:
        /*0068*/ 	.word	0x00000008
.L_39:


//--------------------- .nv.callgraph             --------------------------
	.section	.nv.callgraph,"",@"SHT_CUDA_CALLGRAPH"
	.align	4
	.sectionentsize	8
	.align		4
        /*0000*/ 	.word	0x00000000
	.align		4
        /*0004*/ 	.word	0xffffffff
	.align		4
        /*0008*/ 	.word	0x00000000
	.align		4
        /*000c*/ 	.word	0xfffffffe
	.align		4
        /*0010*/ 	.word	0x00000000
	.align		4
        /*0014*/ 	.word	0xfffffffd
	.align		4
        /*0018*/ 	.word	0x00000000
	.align		4
        /*001c*/ 	.word	0xfffffffc


//--------------------- .text._ZN4cuda6kernel13float_to_halfEP6__halfPfj --------------------------
	.section	.text._ZN4cuda6kernel13float_to_halfEP6__halfPfj,"ax",@progbits
	.align	128
        .global         _ZN4cuda6kernel13float_to_halfEP6__halfPfj
        .type           _ZN4cuda6kernel13float_to_halfEP6__halfPfj,@function
        .size           _ZN4cuda6kernel13float_to_halfEP6__halfPfj,(.L_x_2 - _ZN4cuda6kernel13float_to_halfEP6__halfPfj)
        .other          _ZN4cuda6kernel13float_to_halfEP6__halfPfj,@"STO_CUDA_ENTRY STV_DEFAULT"
_ZN4cuda6kernel13float_to_halfEP6__halfPfj:
.text._ZN4cuda6kernel13float_to_halfEP6__halfPfj:
[----:B------:R-:W-:Y:S01]  /*0000*/  LDC R1, c[0x0][0x37c] ;  /* 0x0000df00ff017b82 */ /* 0x000fe20000000800 */
[----:B------:R-:W0:Y:S07]  /*0010*/  S2R R7, SR_TID.X ;  /* 0x0000000000077919 */ /* 0x000e2e0000002100 */
[----:B------:R-:W0:Y:S01]  /*0020*/  S2UR UR4, SR_CTAID.X ;  /* 0x00000000000479c3 */ /* 0x000e220000002500 */
[----:B------:R-:W1:Y:S07]  /*0030*/  LDCU UR5, c[0x0][0x390] ;  /* 0x00007200ff0577ac */ /* 0x000e6e0008000800 */
[----:B------:R-:W0:Y:S02]  /*0040*/  LDC R0, c[0x0][0x360] ;  /* 0x0000d800ff007b82 */ /* 0x000e240000000800 */
[----:B0-----:R-:W-:-:S05]  /*0050*/  IMAD R7, R0, UR4, R7 ;  /* 0x0000000400077c24 */ /* 0x001fca000f8e0207 */
[----:B-1----:R-:W-:-:S13]  /*0060*/  ISETP.GE.U32.AND P0, PT, R7, UR5, PT ;  /* 0x0000000507007c0c */ /* 0x002fda000bf06070 */
[----:B------:R-:W-:Y:S05]  /*0070*/  @P0 EXIT ;  /* 0x000000000000094d */ /* 0x000fea0003800000 */
[----:B------:R-:W0:Y:S01]  /*0080*/  LDC.64 R2, c[0x0][0x388] ;  /* 0x0000e200ff027b82 */ /* 0x000e220000000a00 */
[----:B------:R-:W1:Y:S07]  /*0090*/  LDCU.64 UR4, c[0x0][0x358] ;  /* 0x00006b00ff0477ac */ /* 0x000e6e0008000a00 */
[----:B------:R-:W2:Y:S01]  /*00a0*/  LDC.64 R4, c[0x0][0x380] ;  /* 0x0000e000ff047b82 */ /* 0x000ea20000000a00 */
[----:B0-----:R-:W-:-:S06]  /*00b0*/  IMAD.WIDE.U32 R2, R7, 0x4, R2 ;  /* 0x0000000407027825 */ /* 0x001fcc00078e0002 */
[----:B-1----:R-:W3:Y:S01]  /*00c0*/  LDG.E R2, desc[UR4][R2.64] ;  /* 0x0000000402027981 */ /* 0x002ee2000c1e1900 */
[----:B--2---:R-:W-:Y:S01]  /*00d0*/  IMAD.WIDE.U32 R4, R7, 0x2, R4 ;  /* 0x0000000207047825 */ /* 0x004fe200078e0004 */
[----:B---3--:R-:W-:-:S05]  /*00e0*/  F2FP.F16.F32.PACK_AB R0, RZ, R2 ;  /* 0x00000002ff00723e */ /* 0x008fca00000000ff */
[----:B------:R-:W-:Y:S01]  /*00f0*/  STG.E.U16 desc[UR4][R4.64], R0 ;  /* 0x0000000004007986 */ /* 0x000fe2000c101504 */
[----:B------:R-:W-:Y:S05]  /*0100*/  EXIT ;  /* 0x000000000000794d */ /* 0x000fea0003800000 */
.L_x_0:
[----:B------:R-:W-:-:S00]  /*0110*/  BRA `(.L_x_0) ;  /* 0xfffffffc00fc7947 */ /* 0x000fc0000383ffff */
[----:B------:R-:W-:-:S00]  /*0120*/  NOP ;  /* 0x0000000000007918 */ /* 0x000fc00000000000 */
        /* <DEDUP_REMOVED lines=13> */
.L_x_2:


//--------------------- .text._ZN4cuda6kernel13half_to_floatEPfP6__halfj --------------------------
	.section	.text._ZN4cuda6kernel13half_to_floatEPfP6__halfj,"ax",@progbits
	.align	128
        .global         _ZN4cuda6kernel13half_to_floatEPfP6__halfj
        .type           _ZN4cuda6kernel13half_to_floatEPfP6__halfj,@function
        .size           _ZN4cuda6kernel13half_to_floatEPfP6__halfj,(.L_x_3 - _ZN4cuda6kernel13half_to_floatEPfP6__halfj)
        .other          _ZN4cuda6kernel13half_to_floatEPfP6__halfj,@"STO_CUDA_ENTRY STV_DEFAULT"
_ZN4cuda6kernel13half_to_floatEPfP6__halfj:
.text._ZN4cuda6kernel13half_to_floatEPfP6__halfj:
        /* <DEDUP_REMOVED lines=12> */
[----:B-1----:R-:W3:Y:S01]  /*00c0*/  LDG.E.U16 R2, desc[UR4][R2.64] ;  /* 0x0000000402027981 */ /* 0x002ee2000c1e1500 */
[----:B--2---:R-:W-:-:S04]  /*00d0*/  IMAD.WIDE.U32 R4, R7, 0x4, R4 ;  /* 0x0000000407047825 */ /* 0x004fc800078e0004 */
[----:B---3--:R-:W-:-:S05]  /*00e0*/  HADD2.F32 R7, -RZ, R2.H0_H0 ;  /* 0x20000002ff077230 */ /* 0x008fca0000004100 */
[----:B------:R-:W-:Y:S01]  /*00f0*/  STG.E desc[UR4][R4.64], R7 ;  /* 0x0000000704007986 */ /* 0x000fe2000c101904 */
[----:B------:R-:W-:Y:S05]  /*0100*/  EXIT ;  /* 0x000000000000794d */ /* 0x000fea0003800000 */
.L_x_1:
        /* <DEDUP_REMOVED lines=15> */
.L_x_3:


//--------------------- .nv.shared.reserved.0     --------------------------
	.section	.nv.shared.reserved.0,"aw",@nobits
	.weak		__nv_reservedSMEM_offset_0_alias
	.size		__nv_reservedSMEM_offset_0_alias, 0, 64
	.other		__nv_reservedSMEM_offset_0_alias,@"STO_CUDA_RESERVED_SHARED STV_DEFAULT"
__nv_reservedSMEM_offset_0_alias:
	.zero		0
	.zero		64


//--------------------- .nv.constant0._ZN4cuda6kernel13float_to_halfEP6__halfPfj --------------------------
	.section	.nv.constant0._ZN4cuda6kernel13float_to_halfEP6__halfPfj,"a",@progbits
	.sectionflags	@""
	.align	4
.nv.constant0._ZN4cuda6kernel13float_to_halfEP6__halfPfj:
	.zero		916


//--------------------- .nv.constant0._ZN4cuda6kernel13half_to_floatEPfP6__halfj --------------------------
	.section	.nv.constant0._ZN4cuda6kernel13half_to_floatEPfP6__halfj,"a",@progbits
	.sectionflags	@""
	.align	4
.nv.constant0._ZN4cuda6kernel13half_to_floatEPfP6__halfj:
	.zero		916


//--------------------- SYMBOLS --------------------------

	.type		.nv.reservedSmem.offset0,@object
	.size		.nv.reservedSmem.offset0,0x4
